//
// Generated by NVIDIA NVVM Compiler
//
// Compiler Build ID: CL-36424714
// Cuda compilation tools, release 13.0, V13.0.88
// Based on NVVM 20.0.0
//

.version 9.0
.target sm_100
.address_size 64

	// .globl	_Z13stream_threadIfEvPT_S1_i

.visible .entry _Z13stream_threadIfEvPT_S1_i(
	.param .u64 .ptr .align 1 _Z13stream_threadIfEvPT_S1_i_param_0,
	.param .u64 .ptr .align 1 _Z13stream_threadIfEvPT_S1_i_param_1,
	.param .u32 _Z13stream_threadIfEvPT_S1_i_param_2
)
{
	.reg .pred 	%p<2>;
	.reg .b32 	%r<6>;
	.reg .b32 	%f<2>;
	.reg .b64 	%rd<8>;

	ld.param.u64 	%rd1, [_Z13stream_threadIfEvPT_S1_i_param_0];
	ld.param.u64 	%rd2, [_Z13stream_threadIfEvPT_S1_i_param_1];
	ld.param.u32 	%r2, [_Z13stream_threadIfEvPT_S1_i_param_2];
	mov.u32 	%r3, %tid.x;
	mov.u32 	%r4, %ctaid.x;
	mov.u32 	%r5, %ntid.x;
	mad.lo.s32 	%r1, %r4, %r5, %r3;
	setp.ge.s32 	%p1, %r1, %r2;
	@%p1 bra 	$L__BB0_2;
	cvta.to.global.u64 	%rd3, %rd1;
	cvta.to.global.u64 	%rd4, %rd2;
	mul.wide.s32 	%rd5, %r1, 4;
	add.s64 	%rd6, %rd3, %rd5;
	ld.global.f32 	%f1, [%rd6];
	add.s64 	%rd7, %rd4, %rd5;
	st.global.f32 	[%rd7], %f1;
$L__BB0_2:
	ret;

}


// ===== COMPILED SASS (sm_100) =====

	.target	sm_100

	.elftype	@"ET_EXEC"


//--------------------- .note.nv.tkinfo           --------------------------
	.section	.note.nv.tkinfo,"",@"SHT_NOTE"
	.sectionflags	@"SHF_NOTE_NV_TKINFO"
	.tkinfo
        /*0018*/ 	.word	0x00000002
        /*0030*/ 	.string	""
        /*0030*/ 	.string	"ptxas"
        /*0030*/ 	.string	"Cuda compilation tools, release 13.0, V13.0.88"
        /*0030*/ 	.string	"Build cuda_13.0.r13.0/compiler.36424714_0"
        /*0030*/ 	.string	"-arch sm_100 -m 64 "



//--------------------- .note.nv.cuinfo           --------------------------
	.section	.note.nv.cuinfo,"",@"SHT_NOTE"
	.sectionflags	@"SHF_NOTE_NV_CUINFO"
        /*0018*/ 	.short	0x0002
        /*001a*/ 	.short	0x0064
        /*001c*/ 	.short	0x0082
	.zero		2


//--------------------- .nv.info                  --------------------------
	.section	.nv.info,"",@"SHT_CUDA_INFO"
	.align	4


	//----- nvinfo : EIATTR_REGCOUNT
	.align		4
        /*0000*/ 	.byte	0x04, 0x2f
        /*0002*/ 	.short	(.L_1 - .L_0)
	.align		4
.L_0:
        /*0004*/ 	.word	index@(_Z13stream_threadIfEvPT_S1_i)
        /*0008*/ 	.word	0x0000000a


	//----- nvinfo : EIATTR_FRAME_SIZE
	.align		4
.L_1:
        /*000c*/ 	.byte	0x04, 0x11
        /*000e*/ 	.short	(.L_3 - .L_2)
	.align		4
.L_2:
        /*0010*/ 	.word	index@(_Z13stream_threadIfEvPT_S1_i)
        /*0014*/ 	.word	0x00000000


	//----- nvinfo : EIATTR_MIN_STACK_SIZE
	.align		4
.L_3:
        /*0018*/ 	.byte	0x04, 0x12
        /*001a*/ 	.short	(.L_5 - .L_4)
	.align		4
.L_4:
        /*001c*/ 	.word	index@(_Z13stream_threadIfEvPT_S1_i)
        /*0020*/ 	.word	0x00000000
.L_5:


//--------------------- .nv.compat                --------------------------
	.section	.nv.compat,"",@"SHT_CUDA_COMPAT_INFO"
	.align	4
        /*0000*/ 	.byte	0x02, 0x09, 0x00, 0x00, 0x02, 0x02, 0x01, 0x00, 0x02, 0x05, 0x05, 0x00, 0x03, 0x07, 0x01, 0x01
        /*0010*/ 	.byte	0x02, 0x03, 0x00, 0x00, 0x02, 0x06, 0x01, 0x00, 0x04, 0x0b, 0x08, 0x00, 0x09, 0x00, 0x00, 0x00
        /*0020*/ 	.byte	0x00, 0x00, 0x00, 0x00


//--------------------- .nv.info._Z13stream_threadIfEvPT_S1_i --------------------------
	.section	.nv.info._Z13stream_threadIfEvPT_S1_i,"",@"SHT_CUDA_INFO"
	.sectionflags	@""
	.align	4


	//----- nvinfo : EIATTR_CUDA_API_VERSION
	.align		4
        /*0000*/ 	.byte	0x04, 0x37
        /*0002*/ 	.short	(.L_7 - .L_6)
.L_6:
        /*0004*/ 	.word	0x00000082


	//----- nvinfo : EIATTR_KPARAM_INFO
	.align		4
.L_7:
        /*0008*/ 	.byte	0x04, 0x17
        /*000a*/ 	.short	(.L_9 - .L_8)
.L_8:
        /*000c*/ 	.word	0x00000000
        /*0010*/ 	.short	0x0002
        /*0012*/ 	.short	0x0010
        /*0014*/ 	.byte	0x00, 0xf0, 0x11, 0x00


	//----- nvinfo : EIATTR_KPARAM_INFO
	.align		4
.L_9:
        /*0018*/ 	.byte	0x04, 0x17
        /*001a*/ 	.short	(.L_11 - .L_10)
.L_10:
        /*001c*/ 	.word	0x00000000
        /*0020*/ 	.short	0x0001
        /*0022*/ 	.short	0x0008
        /*0024*/ 	.byte	0x00, 0xf5, 0x21, 0x00


	//----- nvinfo : EIATTR_KPARAM_INFO
	.align		4
.L_11:
        /*0028*/ 	.byte	0x04, 0x17
        /*002a*/ 	.short	(.L_13 - .L_12)
.L_12:
        /*002c*/ 	.word	0x00000000
        /*0030*/ 	.short	0x0000
        /*0032*/ 	.short	0x0000
        /*0034*/ 	.byte	0x00, 0xf5, 0x21, 0x00


	//----- nvinfo : EIATTR_SPARSE_MMA_MASK
	.align		4
.L_13:
        /*0038*/ 	.byte	0x03, 0x50
        /*003a*/ 	.short	0x0000


	//----- nvinfo : EIATTR_MAXREG_COUNT
	.align		4
        /*003c*/ 	.byte	0x03, 0x1b
        /*003e*/ 	.short	0x00ff


	//----- nvinfo : EIATTR_MERCURY_ISA_VERSION
	.align		4
        /*0040*/ 	.byte	0x03, 0x5f
        /*0042*/ 	.short	0x0101


	//----- nvinfo : EIATTR_VRC_CTA_INIT_COUNT
	.align		4
        /*0044*/ 	.byte	0x02, 0x4a
	.zero		1
	.zero		1


	//----- nvinfo : EIATTR_EXIT_INSTR_OFFSETS
	.align		4
        /*0048*/ 	.byte	0x04, 0x1c
        /*004a*/ 	.short	(.L_15 - .L_14)


	//   ....[0]....
.L_14:
        /*004c*/ 	.word	0x00000070


	//   ....[1]....
        /*0050*/ 	.word	0x000000f0


	//----- nvinfo : EIATTR_CBANK_PARAM_SIZE
	.align		4
.L_15:
        /*0054*/ 	.byte	0x03, 0x19
        /*0056*/ 	.short	0x0014


	//----- nvinfo : EIATTR_PARAM_CBANK
	.align		4
        /*0058*/ 	.byte	0x04, 0x0a
        /*005a*/ 	.short	(.L_17 - .L_16)
	.align		4
.L_16:
        /*005c*/ 	.word	index@(.nv.constant0._Z13stream_threadIfEvPT_S1_i)
        /*0060*/ 	.short	0x0380
        /*0062*/ 	.short	0x0014


	//----- nvinfo : EIATTR_SW_WAR
	.align		4
.L_17:
        /*0064*/ 	.byte	0x04, 0x36
        /*0066*/ 	.short	(.L_19 - .L_18)
.L_18:
        /*0068*/ 	.word	0x00000008
.L_19:


//--------------------- .nv.callgraph             --------------------------
	.section	.nv.callgraph,"",@"SHT_CUDA_CALLGRAPH"
	.align	4
	.sectionentsize	8
	.align		4
        /*0000*/ 	.word	0x00000000
	.align		4
        /*0004*/ 	.word	0xffffffff
	.align		4
        /*0008*/ 	.word	0x00000000
	.align		4
        /*000c*/ 	.word	0xfffffffe
	.align		4
        /*0010*/ 	.word	0x00000000
	.align		4
        /*0014*/ 	.word	0xfffffffd
	.align		4
        /*0018*/ 	.word	0x00000000
	.align		4
        /*001c*/ 	.word	0xfffffffc


//--------------------- .text._Z13stream_threadIfEvPT_S1_i --------------------------
	.section	.text._Z13stream_threadIfEvPT_S1_i,"ax",@progbits
	.align	128
        .global         _Z13stream_threadIfEvPT_S1_i
        .type           _Z13stream_threadIfEvPT_S1_i,@function
        .size           _Z13stream_threadIfEvPT_S1_i,(.L_x_1 - _Z13stream_threadIfEvPT_S1_i)
        .other          _Z13stream_threadIfEvPT_S1_i,@"STO_CUDA_ENTRY STV_DEFAULT"
_Z13stream_threadIfEvPT_S1_i:
.text._Z13stream_threadIfEvPT_S1_i:
[----:B------:R-:W-:Y:S01]  /*0000*/  LDC R1, c[0x0][0x37c] ;  /* 0x0000df00ff017b82 */ /* 0x000fe20000000800 */
[----:B------:R-:W0:Y:S07]  /*0010*/  S2R R7, SR_TID.X ;  /* 0x0000000000077919 */ /* 0x000e2e0000002100 */
[----:B------:R-:W0:Y:S01]  /*0020*/  S2UR UR4, SR_CTAID.X ;  /* 0x00000000000479c3 */ /* 0x000e220000002500 */
[----:B------:R-:W1:Y:S07]  /*0030*/  LDCU UR5, c[0x0][0x390] ;  /* 0x00007200ff0577ac */ /* 0x000e6e0008000800 */
[----:B------:R-:W0:Y:S02]  /*0040*/  LDC R0, c[0x0][0x360] ;  /* 0x0000d800ff007b82 */ /* 0x000e240000000800 */
[----:B0-----:R-:W-:-:S05]  /*0050*/  IMAD R7, R0, UR4, R7 ;  /* 0x0000000400077c24 */ /* 0x001fca000f8e0207 */
[----:B-1----:R-:W-:-:S13]  /*0060*/  ISETP.GE.AND P0, PT, R7, UR5, PT ;  /* 0x0000000507007c0c */ /* 0x002fda000bf06270 */
[----:B------:R-:W-:Y:S05]  /*0070*/  @P0 EXIT ;  /* 0x000000000000094d */ /* 0x000fea0003800000 */
[----:B------:R-:W0:Y:S01]  /*0080*/  LDC.64 R2, c[0x0][0x380] ;  /* 0x0000e000ff027b82 */ /* 0x000e220000000a00 */
[----:B------:R-:W1:Y:S07]  /*0090*/  LDCU.64 UR4, c[0x0][0x358] ;  /* 0x00006b00ff0477ac */ /* 0x000e6e0008000a00 */
[----:B------:R-:W2:Y:S01]  /*00a0*/  LDC.64 R4, c[0x0][0x388] ;  /* 0x0000e200ff047b82 */ /* 0x000ea20000000a00 */
[----:B0-----:R-:W-:-:S06]  /*00b0*/  IMAD.WIDE R2, R7, 0x4, R2 ;  /* 0x0000000407027825 */ /* 0x001fcc00078e0202 */
[----:B-1----:R-:W3:Y:S01]  /*00c0*/  LDG.E R3, desc[UR4][R2.64] ;  /* 0x0000000402037981 */ /* 0x002ee2000c1e1900 */
[----:B--2---:R-:W-:-:S05]  /*00d0*/  IMAD.WIDE R4, R7, 0x4, R4 ;  /* 0x0000000407047825 */ /* 0x004fca00078e0204 */
[----:B---3--:R-:W-:Y:S01]  /*00e0*/  STG.E desc[UR4][R4.64], R3 ;  /* 0x0000000304007986 */ /* 0x008fe2000c101904 */
[----:B------:R-:W-:Y:S05]  /*00f0*/  EXIT ;  /* 0x000000000000794d */ /* 0x000fea0003800000 */
.L_x_0:
[----:B------:R-:W-:-:S00]  /*0100*/  BRA `(.L_x_0) ;  /* 0xfffffffc00fc7947 */ /* 0x000fc0000383ffff */
[----:B------:R-:W-:-:S00]  /*0110*/  NOP ;  /* 0x0000000000007918 */ /* 0x000fc00000000000 */
        /* <DEDUP_REMOVED lines=14> */
.L_x_1:


//--------------------- .nv.shared.reserved.0     --------------------------
	.section	.nv.shared.reserved.0,"aw",@nobits
	.weak		__nv_reservedSMEM_offset_0_alias
	.size		__nv_reservedSMEM_offset_0_alias, 0, 64
	.other		__nv_reservedSMEM_offset_0_alias,@"STO_CUDA_RESERVED_SHARED STV_DEFAULT"
__nv_reservedSMEM_offset_0_alias:
	.zero		0
	.zero		64


//--------------------- .nv.constant0._Z13stream_threadIfEvPT_S1_i --------------------------
	.section	.nv.constant0._Z13stream_threadIfEvPT_S1_i,"a",@progbits
	.sectionflags	@""
	.align	4
.nv.constant0._Z13stream_threadIfEvPT_S1_i:
	.zero		916


//--------------------- SYMBOLS --------------------------

	.type		.nv.reservedSmem.offset0,@object
	.size		.nv.reservedSmem.offset0,0x4
